//
// Generated by NVIDIA NVVM Compiler
//
// Compiler Build ID: CL-36424714
// Cuda compilation tools, release 13.0, V13.0.88
// Based on NVVM 20.0.0
//

.version 9.0
.target sm_100
.address_size 64

	// .globl	default_function_kernel

.visible .entry default_function_kernel(
	.param .u64 .ptr .align 1 default_function_kernel_param_0,
	.param .u64 .ptr .align 1 default_function_kernel_param_1
)
.maxntid 24
{
	.reg .pred 	%p<3>;
	.reg .b32 	%r<7>;
	.reg .b32 	%f<3>;
	.reg .b64 	%rd<8>;

	ld.param.u64 	%rd1, [default_function_kernel_param_0];
	ld.param.u64 	%rd2, [default_function_kernel_param_1];
	mov.u32 	%r1, %ctaid.x;
	shl.b32 	%r3, %r1, 1;
	mov.u32 	%r2, %tid.x;
	setp.gt.u32 	%p1, %r2, 11;
	selp.u32 	%r4, 1, 0, %p1;
	or.b32  	%r5, %r3, %r4;
	setp.gt.u32 	%p2, %r5, 64;
	@%p2 bra 	$L__BB0_2;
	cvta.to.global.u64 	%rd3, %rd2;
	cvta.to.global.u64 	%rd4, %rd1;
	mad.lo.s32 	%r6, %r1, 24, %r2;
	mul.wide.u32 	%rd5, %r6, 4;
	add.s64 	%rd6, %rd3, %rd5;
	ld.global.nc.f32 	%f1, [%rd6];
	cos.approx.f32 	%f2, %f1;
	add.s64 	%rd7, %rd4, %rd5;
	st.global.f32 	[%rd7], %f2;
$L__BB0_2:
	ret;

}


// ===== COMPILED SASS (sm_100) =====

	.target	sm_100

	.elftype	@"ET_EXEC"


//--------------------- .note.nv.tkinfo           --------------------------
	.section	.note.nv.tkinfo,"",@"SHT_NOTE"
	.sectionflags	@"SHF_NOTE_NV_TKINFO"
	.tkinfo
        /*0018*/ 	.word	0x00000002
        /*0030*/ 	.string	""
        /*0030*/ 	.string	"ptxas"
        /*0030*/ 	.string	"Cuda compilation tools, release 13.0, V13.0.88"
        /*0030*/ 	.string	"Build cuda_13.0.r13.0/compiler.36424714_0"
        /*0030*/ 	.string	"-arch sm_100 -m 64 "



//--------------------- .note.nv.cuinfo           --------------------------
	.section	.note.nv.cuinfo,"",@"SHT_NOTE"
	.sectionflags	@"SHF_NOTE_NV_CUINFO"
        /*0018*/ 	.short	0x0002
        /*001a*/ 	.short	0x0064
        /*001c*/ 	.short	0x0082
	.zero		2


//--------------------- .nv.info                  --------------------------
	.section	.nv.info,"",@"SHT_CUDA_INFO"
	.align	4


	//----- nvinfo : EIATTR_REGCOUNT
	.align		4
        /*0000*/ 	.byte	0x04, 0x2f
        /*0002*/ 	.short	(.L_1 - .L_0)
	.align		4
.L_0:
        /*0004*/ 	.word	index@(default_function_kernel)
        /*0008*/ 	.word	0x0000000c


	//----- nvinfo : EIATTR_FRAME_SIZE
	.align		4
.L_1:
        /*000c*/ 	.byte	0x04, 0x11
        /*000e*/ 	.short	(.L_3 - .L_2)
	.align		4
.L_2:
        /*0010*/ 	.word	index@(default_function_kernel)
        /*0014*/ 	.word	0x00000000


	//----- nvinfo : EIATTR_MIN_STACK_SIZE
	.align		4
.L_3:
        /*0018*/ 	.byte	0x04, 0x12
        /*001a*/ 	.short	(.L_5 - .L_4)
	.align		4
.L_4:
        /*001c*/ 	.word	index@(default_function_kernel)
        /*0020*/ 	.word	0x00000000
.L_5:


//--------------------- .nv.compat                --------------------------
	.section	.nv.compat,"",@"SHT_CUDA_COMPAT_INFO"
	.align	4
        /*0000*/ 	.byte	0x02, 0x09, 0x00, 0x00, 0x02, 0x02, 0x01, 0x00, 0x02, 0x05, 0x05, 0x00, 0x03, 0x07, 0x01, 0x01
        /*0010*/ 	.byte	0x02, 0x03, 0x00, 0x00, 0x02, 0x06, 0x01, 0x00, 0x04, 0x0b, 0x08, 0x00, 0x09, 0x00, 0x00, 0x00
        /*0020*/ 	.byte	0x00, 0x00, 0x00, 0x00


//--------------------- .nv.info.default_function_kernel --------------------------
	.section	.nv.info.default_function_kernel,"",@"SHT_CUDA_INFO"
	.sectionflags	@""
	.align	4


	//----- nvinfo : EIATTR_CUDA_API_VERSION
	.align		4
        /*0000*/ 	.byte	0x04, 0x37
        /*0002*/ 	.short	(.L_7 - .L_6)
.L_6:
        /*0004*/ 	.word	0x00000082


	//----- nvinfo : EIATTR_KPARAM_INFO
	.align		4
.L_7:
        /*0008*/ 	.byte	0x04, 0x17
        /*000a*/ 	.short	(.L_9 - .L_8)
.L_8:
        /*000c*/ 	.word	0x00000000
        /*0010*/ 	.short	0x0001
        /*0012*/ 	.short	0x0008
        /*0014*/ 	.byte	0x00, 0xf5, 0x21, 0x00


	//----- nvinfo : EIATTR_KPARAM_INFO
	.align		4
.L_9:
        /*0018*/ 	.byte	0x04, 0x17
        /*001a*/ 	.short	(.L_11 - .L_10)
.L_10:
        /*001c*/ 	.word	0x00000000
        /*0020*/ 	.short	0x0000
        /*0022*/ 	.short	0x0000
        /*0024*/ 	.byte	0x00, 0xf5, 0x21, 0x00


	//----- nvinfo : EIATTR_SPARSE_MMA_MASK
	.align		4
.L_11:
        /*0028*/ 	.byte	0x03, 0x50
        /*002a*/ 	.short	0x0000


	//----- nvinfo : EIATTR_MAXREG_COUNT
	.align		4
        /*002c*/ 	.byte	0x03, 0x1b
        /*002e*/ 	.short	0x00ff


	//----- nvinfo : EIATTR_MERCURY_ISA_VERSION
	.align		4
        /*0030*/ 	.byte	0x03, 0x5f
        /*0032*/ 	.short	0x0101


	//----- nvinfo : EIATTR_VRC_CTA_INIT_COUNT
	.align		4
        /*0034*/ 	.byte	0x02, 0x4a
	.zero		1
	.zero		1


	//----- nvinfo : EIATTR_EXIT_INSTR_OFFSETS
	.align		4
        /*0038*/ 	.byte	0x04, 0x1c
        /*003a*/ 	.short	(.L_13 - .L_12)


	//   ....[0]....
.L_12:
        /*003c*/ 	.word	0x00000070


	//   ....[1]....
        /*0040*/ 	.word	0x00000120


	//----- nvinfo : EIATTR_MAX_THREADS
	.align		4
.L_13:
        /*0044*/ 	.byte	0x04, 0x05
        /*0046*/ 	.short	(.L_15 - .L_14)
.L_14:
        /*0048*/ 	.word	0x00000018
        /*004c*/ 	.word	0x00000001
        /*0050*/ 	.word	0x00000001


	//----- nvinfo : EIATTR_CBANK_PARAM_SIZE
	.align		4
.L_15:
        /*0054*/ 	.byte	0x03, 0x19
        /*0056*/ 	.short	0x0010


	//----- nvinfo : EIATTR_PARAM_CBANK
	.align		4
        /*0058*/ 	.byte	0x04, 0x0a
        /*005a*/ 	.short	(.L_17 - .L_16)
	.align		4
.L_16:
        /*005c*/ 	.word	index@(.nv.constant0.default_function_kernel)
        /*0060*/ 	.short	0x0380
        /*0062*/ 	.short	0x0010


	//----- nvinfo : EIATTR_SW_WAR
	.align		4
.L_17:
        /*0064*/ 	.byte	0x04, 0x36
        /*0066*/ 	.short	(.L_19 - .L_18)
.L_18:
        /*0068*/ 	.word	0x00000008
.L_19:


//--------------------- .nv.callgraph             --------------------------
	.section	.nv.callgraph,"",@"SHT_CUDA_CALLGRAPH"
	.align	4
	.sectionentsize	8
	.align		4
        /*0000*/ 	.word	0x00000000
	.align		4
        /*0004*/ 	.word	0xffffffff
	.align		4
        /*0008*/ 	.word	0x00000000
	.align		4
        /*000c*/ 	.word	0xfffffffe
	.align		4
        /*0010*/ 	.word	0x00000000
	.align		4
        /*0014*/ 	.word	0xfffffffd
	.align		4
        /*0018*/ 	.word	0x00000000
	.align		4
        /*001c*/ 	.word	0xfffffffc


//--------------------- .text.default_function_kernel --------------------------
	.section	.text.default_function_kernel,"ax",@progbits
	.align	128
        .global         default_function_kernel
        .type           default_function_kernel,@function
        .size           default_function_kernel,(.L_x_1 - default_function_kernel)
        .other          default_function_kernel,@"STO_CUDA_ENTRY STV_DEFAULT"
default_function_kernel:
.text.default_function_kernel:
[----:B------:R-:W-:Y:S01]  /*0000*/  LDC R1, c[0x0][0x37c] ;  /* 0x0000df00ff017b82 */ /* 0x000fe20000000800 */
[----:B------:R-:W0:Y:S01]  /*0010*/  S2R R4, SR_TID.X ;  /* 0x0000000000047919 */ /* 0x000e220000002100 */
[----:B------:R-:W1:Y:S01]  /*0020*/  S2R R7, SR_CTAID.X ;  /* 0x0000000000077919 */ /* 0x000e620000002500 */
[----:B0-----:R-:W-:-:S04]  /*0030*/  ISETP.GT.U32.AND P0, PT, R4, 0xb, PT ;  /* 0x0000000b0400780c */ /* 0x001fc80003f04070 */
[----:B------:R-:W-:-:S04]  /*0040*/  SEL R0, RZ, 0x1, !P0 ;  /* 0x00000001ff007807 */ /* 0x000fc80004000000 */
[----:B-1----:R-:W-:-:S04]  /*0050*/  LEA R0, R7, R0, 0x1 ;  /* 0x0000000007007211 */ /* 0x002fc800078e08ff */
[----:B------:R-:W-:-:S13]  /*0060*/  ISETP.GT.U32.AND P0, PT, R0, 0x40, PT ;  /* 0x000000400000780c */ /* 0x000fda0003f04070 */
[----:B------:R-:W-:Y:S05]  /*0070*/  @P0 EXIT ;  /* 0x000000000000094d */ /* 0x000fea0003800000 */
[----:B------:R-:W0:Y:S01]  /*0080*/  LDC.64 R2, c[0x0][0x388] ;  /* 0x0000e200ff027b82 */ /* 0x000e220000000a00 */
[----:B------:R-:W1:Y:S01]  /*0090*/  LDCU.64 UR4, c[0x0][0x358] ;  /* 0x00006b00ff0477ac */ /* 0x000e620008000a00 */
[----:B------:R-:W-:-:S06]  /*00a0*/  IMAD R7, R7, 0x18, R4 ;  /* 0x0000001807077824 */ /* 0x000fcc00078e0204 */
[----:B------:R-:W2:Y:S01]  /*00b0*/  LDC.64 R4, c[0x0][0x380] ;  /* 0x0000e000ff047b82 */ /* 0x000ea20000000a00 */
[----:B0-----:R-:W-:-:S06]  /*00c0*/  IMAD.WIDE.U32 R2, R7, 0x4, R2 ;  /* 0x0000000407027825 */ /* 0x001fcc00078e0002 */
[----:B-1----:R-:W3:Y:S01]  /*00d0*/  LDG.E.CONSTANT R2, desc[UR4][R2.64] ;  /* 0x0000000402027981 */ /* 0x002ee2000c1e9900 */
[----:B--2---:R-:W-:-:S04]  /*00e0*/  IMAD.WIDE.U32 R4, R7, 0x4, R4 ;  /* 0x0000000407047825 */ /* 0x004fc800078e0004 */
[----:B---3--:R-:W-:-:S06]  /*00f0*/  FMUL.RZ R9, R2, 0.15915493667125701904 ;  /* 0x3e22f98302097820 */ /* 0x008fcc000040c000 */
[----:B------:R-:W0:Y:S02]  /*0100*/  MUFU.COS R9, R9 ;  /* 0x0000000900097308 */ /* 0x000e240000000000 */
[----:B0-----:R-:W-:Y:S01]  /*0110*/  STG.E desc[UR4][R4.64], R9 ;  /* 0x0000000904007986 */ /* 0x001fe2000c101904 */
[----:B------:R-:W-:Y:S05]  /*0120*/  EXIT ;  /* 0x000000000000794d */ /* 0x000fea0003800000 */
.L_x_0:
[----:B------:R-:W-:-:S00]  /*0130*/  BRA `(.L_x_0) ;  /* 0xfffffffc00fc7947 */ /* 0x000fc0000383ffff */
[----:B------:R-:W-:-:S00]  /*0140*/  NOP ;  /* 0x0000000000007918 */ /* 0x000fc00000000000 */
        /* <DEDUP_REMOVED lines=11> */
.L_x_1:


//--------------------- .nv.shared.reserved.0     --------------------------
	.section	.nv.shared.reserved.0,"aw",@nobits
	.weak		__nv_reservedSMEM_offset_0_alias
	.size		__nv_reservedSMEM_offset_0_alias, 0, 64
	.other		__nv_reservedSMEM_offset_0_alias,@"STO_CUDA_RESERVED_SHARED STV_DEFAULT"
__nv_reservedSMEM_offset_0_alias:
	.zero		0
	.zero		64


//--------------------- .nv.constant0.default_function_kernel --------------------------
	.section	.nv.constant0.default_function_kernel,"a",@progbits
	.sectionflags	@""
	.align	4
.nv.constant0.default_function_kernel:
	.zero		912


//--------------------- SYMBOLS --------------------------

	.type		.nv.reservedSmem.offset0,@object
	.size		.nv.reservedSmem.offset0,0x4
